	.headerflags	@"EF_CUDA_TEXMODE_UNIFIED EF_CUDA_64BIT_ADDRESS EF_CUDA_ACCELERATORS EF_CUDA_SM90 EF_CUDA_VIRTUAL_SM(EF_CUDA_SM90)"
	.elftype	@"ET_EXEC"


//--------------------- .nv.info                  --------------------------
	.section	.nv.info,"",@"SHT_CUDA_INFO"
	.align	4


	//----- nvinfo : EIATTR_REGCOUNT
	.align		4
        /*0000*/ 	.byte	0x04, 0x2f
        /*0002*/ 	.short	(.L_1 - .L_0)
	.align		4
.L_0:
        /*0004*/ 	.word	index@(triton_poi_fused__unsafe_index_add_mul_sub_16)
        /*0008*/ 	.word	0x00000012


	//----- nvinfo : EIATTR_MIN_STACK_SIZE
	.align		4
.L_1:
        /*000c*/ 	.byte	0x04, 0x12
        /*000e*/ 	.short	(.L_3 - .L_2)
	.align		4
.L_2:
        /*0010*/ 	.word	index@(triton_poi_fused__unsafe_index_add_mul_sub_16)
        /*0014*/ 	.word	0x00000000


	//----- nvinfo : EIATTR_FRAME_SIZE
	.align		4
.L_3:
        /*0018*/ 	.byte	0x04, 0x11
        /*001a*/ 	.short	(.L_5 - .L_4)
	.align		4
.L_4:
        /*001c*/ 	.word	index@(triton_poi_fused__unsafe_index_add_mul_sub_16)
        /*0020*/ 	.word	0x00000000


	//----- nvinfo : EIATTR_MIN_STACK_SIZE
	.align		4
.L_5:
        /*0024*/ 	.byte	0x04, 0x12
        /*0026*/ 	.short	(.L_7 - .L_6)
	.align		4
.L_6:
        /*0028*/ 	.word	index@(triton_poi_fused__unsafe_index_add_mul_sub_16)
        /*002c*/ 	.word	0x00000000
.L_7:


//--------------------- .nv.info.triton_poi_fused__unsafe_index_add_mul_sub_16 --------------------------
	.section	.nv.info.triton_poi_fused__unsafe_index_add_mul_sub_16,"",@"SHT_CUDA_INFO"
	.sectionflags	@""
	.align	4


	//----- nvinfo : EIATTR_CUDA_API_VERSION
	.align		4
        /*0000*/ 	.byte	0x04, 0x37
        /*0002*/ 	.short	(.L_9 - .L_8)
.L_8:
        /*0004*/ 	.word	0x0000007c


	//----- nvinfo : EIATTR_KPARAM_INFO
	.align		4
.L_9:
        /*0008*/ 	.byte	0x04, 0x17
        /*000a*/ 	.short	(.L_11 - .L_10)
.L_10:
        /*000c*/ 	.word	0x00000000
        /*0010*/ 	.short	0x0006
        /*0012*/ 	.short	0x0030
        /*0014*/ 	.byte	0x00, 0xf0, 0x11, 0x00


	//----- nvinfo : EIATTR_KPARAM_INFO
	.align		4
.L_11:
        /*0018*/ 	.byte	0x04, 0x17
        /*001a*/ 	.short	(.L_13 - .L_12)
.L_12:
        /*001c*/ 	.word	0x00000000
        /*0020*/ 	.short	0x0005
        /*0022*/ 	.short	0x0028
        /*0024*/ 	.byte	0x00, 0xf4, 0x21, 0x00


	//----- nvinfo : EIATTR_KPARAM_INFO
	.align		4
.L_13:
        /*0028*/ 	.byte	0x04, 0x17
        /*002a*/ 	.short	(.L_15 - .L_14)
.L_14:
        /*002c*/ 	.word	0x00000000
        /*0030*/ 	.short	0x0004
        /*0032*/ 	.short	0x0020
        /*0034*/ 	.byte	0x00, 0xf4, 0x21, 0x00


	//----- nvinfo : EIATTR_KPARAM_INFO
	.align		4
.L_15:
        /*0038*/ 	.byte	0x04, 0x17
        /*003a*/ 	.short	(.L_17 - .L_16)
.L_16:
        /*003c*/ 	.word	0x00000000
        /*0040*/ 	.short	0x0003
        /*0042*/ 	.short	0x0018
        /*0044*/ 	.byte	0x00, 0xf4, 0x21, 0x00


	//----- nvinfo : EIATTR_KPARAM_INFO
	.align		4
.L_17:
        /*0048*/ 	.byte	0x04, 0x17
        /*004a*/ 	.short	(.L_19 - .L_18)
.L_18:
        /*004c*/ 	.word	0x00000000
        /*0050*/ 	.short	0x0002
        /*0052*/ 	.short	0x0010
        /*0054*/ 	.byte	0x00, 0xf4, 0x21, 0x00


	//----- nvinfo : EIATTR_KPARAM_INFO
	.align		4
.L_19:
        /*0058*/ 	.byte	0x04, 0x17
        /*005a*/ 	.short	(.L_21 - .L_20)
.L_20:
        /*005c*/ 	.word	0x00000000
        /*0060*/ 	.short	0x0001
        /*0062*/ 	.short	0x0008
        /*0064*/ 	.byte	0x00, 0xf4, 0x21, 0x00


	//----- nvinfo : EIATTR_KPARAM_INFO
	.align		4
.L_21:
        /*0068*/ 	.byte	0x04, 0x17
        /*006a*/ 	.short	(.L_23 - .L_22)
.L_22:
        /*006c*/ 	.word	0x00000000
        /*0070*/ 	.short	0x0000
        /*0072*/ 	.short	0x0000
        /*0074*/ 	.byte	0x00, 0xf4, 0x21, 0x00


	//----- nvinfo : EIATTR_SPARSE_MMA_MASK
	.align		4
.L_23:
        /*0078*/ 	.byte	0x03, 0x50
        /*007a*/ 	.short	0x0000


	//----- nvinfo : EIATTR_MAXREG_COUNT
	.align		4
        /*007c*/ 	.byte	0x03, 0x1b
        /*007e*/ 	.short	0x00ff


	//----- nvinfo : EIATTR_EXIT_INSTR_OFFSETS
	.align		4
        /*0080*/ 	.byte	0x04, 0x1c
        /*0082*/ 	.short	(.L_25 - .L_24)


	//   ....[0]....
.L_24:
        /*0084*/ 	.word	0x00000410


	//----- nvinfo : EIATTR_REQNTID
	.align		4
.L_25:
        /*0088*/ 	.byte	0x04, 0x10
        /*008a*/ 	.short	(.L_27 - .L_26)
.L_26:
        /*008c*/ 	.word	0x00000080
        /*0090*/ 	.word	0x00000001
        /*0094*/ 	.word	0x00000001


	//----- nvinfo : EIATTR_CBANK_PARAM_SIZE
	.align		4
.L_27:
        /*0098*/ 	.byte	0x03, 0x19
        /*009a*/ 	.short	0x0034


	//----- nvinfo : EIATTR_PARAM_CBANK
	.align		4
        /*009c*/ 	.byte	0x04, 0x0a
        /*009e*/ 	.short	(.L_29 - .L_28)
	.align		4
.L_28:
        /*00a0*/ 	.word	index@(.nv.constant0.triton_poi_fused__unsafe_index_add_mul_sub_16)
        /*00a4*/ 	.short	0x0210
        /*00a6*/ 	.short	0x0034


	//----- nvinfo : EIATTR_SW_WAR
	.align		4
.L_29:
        /*00a8*/ 	.byte	0x04, 0x36
        /*00aa*/ 	.short	(.L_31 - .L_30)
.L_30:
        /*00ac*/ 	.word	0x00000008
.L_31:


//--------------------- .nv.callgraph             --------------------------
	.section	.nv.callgraph,"",@"SHT_CUDA_CALLGRAPH"
	.align	4
	.sectionentsize	8
	.align		4
        /*0000*/ 	.word	0x00000000
	.align		4
        /*0004*/ 	.word	0xffffffff
	.align		4
        /*0008*/ 	.word	0x00000000
	.align		4
        /*000c*/ 	.word	0xfffffffe
	.align		4
        /*0010*/ 	.word	0x00000000
	.align		4
        /*0014*/ 	.word	0xfffffffd
	.align		4
        /*0018*/ 	.word	0x00000000
	.align		4
        /*001c*/ 	.word	0xfffffffc


//--------------------- .text.triton_poi_fused__unsafe_index_add_mul_sub_16 --------------------------
	.section	.text.triton_poi_fused__unsafe_index_add_mul_sub_16,"ax",@progbits
	.align	128
        .global         triton_poi_fused__unsafe_index_add_mul_sub_16
        .type           triton_poi_fused__unsafe_index_add_mul_sub_16,@function
        .size           triton_poi_fused__unsafe_index_add_mul_sub_16,(.L_x_1 - triton_poi_fused__unsafe_index_add_mul_sub_16)
        .other          triton_poi_fused__unsafe_index_add_mul_sub_16,@"STO_CUDA_ENTRY STV_DEFAULT"
triton_poi_fused__unsafe_index_add_mul_sub_16:
.text.triton_poi_fused__unsafe_index_add_mul_sub_16:
[----:B------:R-:W-:Y:S01]  /*0000*/  LDC R1, c[0x0][0x28] ;  /* 0x00000a00ff017b82 */ /* 0x000fe20000000800 */
[----:B------:R-:W1:Y:S07]  /*0010*/  S2R R0, SR_TID.X ;  /* 0x0000000000007919 */ /* 0x000e6e0000002100 */
[----:B------:R-:W2:Y:S01]  /*0020*/  LDC.64 R6, c[0x0][0x218] ;  /* 0x00008600ff067b82 */ /* 0x000ea20000000a00 */
[----:B------:R-:W-:Y:S01]  /*0030*/  ULDC.64 UR4, c[0x0][0x208] ;  /* 0x0000820000047ab9 */ /* 0x000fe20000000a00 */
[----:B------:R-:W-:Y:S01]  /*0040*/  ULDC.64 UR6, c[0x0][0x220] ;  /* 0x0000880000067ab9 */ /* 0x000fe20000000a00 */
[----:B------:R-:W3:Y:S05]  /*0050*/  S2R R3, SR_CTAID.X ;  /* 0x0000000000037919 */ /* 0x000eea0000002500 */
[----:B------:R-:W4:Y:S01]  /*0060*/  LDC.64 R10, c[0x0][0x228] ;  /* 0x00008a00ff0a7b82 */ /* 0x000f220000000a00 */
[----:B-1----:R-:W-:-:S05]  /*0070*/  LOP3.LUT R0, R0, 0x7f, RZ, 0xc0, !PT ;  /* 0x0000007f00007812 */ /* 0x002fca00078ec0ff */
[----:B---3--:R-:W-:-:S05]  /*0080*/  IMAD R0, R3, 0x80, R0 ;  /* 0x0000008003007824 */ /* 0x008fca00078e0200 */
[----:B------:R-:W-:-:S04]  /*0090*/  SHF.R.S32.HI R5, RZ, 0x1f, R0 ;  /* 0x0000001fff057819 */ /* 0x000fc80000011400 */
[----:B------:R-:W-:Y:S02]  /*00a0*/  LEA.HI R8, R5, R0, RZ, 0x2 ;  /* 0x0000000005087211 */ /* 0x000fe400078f10ff */
[----:B------:R-:W1:Y:S02]  /*00b0*/  LDC.64 R4, c[0x0][0x210] ;  /* 0x00008400ff047b82 */ /* 0x000e640000000a00 */
[----:B------:R-:W-:Y:S02]  /*00c0*/  LOP3.LUT R9, R8, 0xfffffffc, RZ, 0xc0, !PT ;  /* 0xfffffffc08097812 */ /* 0x000fe400078ec0ff */
[----:B------:R-:W-:-:S03]  /*00d0*/  SHF.R.S32.HI R8, RZ, 0x2, R8 ;  /* 0x00000002ff087819 */ /* 0x000fc60000011408 */
[----:B------:R-:W-:Y:S01]  /*00e0*/  IMAD.IADD R2, R0, 0x1, -R9 ;  /* 0x0000000100027824 */ /* 0x000fe200078e0a09 */
[----:B------:R-:W-:-:S03]  /*00f0*/  LEA.HI R9, R8, R8, RZ, 0x2 ;  /* 0x0000000808097211 */ /* 0x000fc600078f10ff */
[----:B--2---:R-:W-:Y:S01]  /*0100*/  IMAD.WIDE R6, R2, 0x8, R6 ;  /* 0x0000000802067825 */ /* 0x004fe200078e0206 */
[----:B------:R-:W-:-:S03]  /*0110*/  LOP3.LUT R9, R9, 0xfffffffc, RZ, 0xc0, !PT ;  /* 0xfffffffc09097812 */ /* 0x000fc600078ec0ff */
[----:B----4-:R-:W-:Y:S02]  /*0120*/  IMAD.WIDE R10, R2, 0x8, R10 ;  /* 0x00000008020a7825 */ /* 0x010fe400078e020a */
[----:B------:R-:W2:Y:S02]  /*0130*/  LDG.E.EL.64 R6, desc[UR4][R6.64] ;  /* 0x0000000406067981 */ /* 0x000ea4000c2e1b00 */
[----:B------:R-:W-:Y:S02]  /*0140*/  IMAD.IADD R9, R8, 0x1, -R9 ;  /* 0x0000000108097824 */ /* 0x000fe400078e0a09 */
[----:B------:R-:W3:Y:S02]  /*0150*/  LDG.E.EL.64 R10, desc[UR4][R10.64] ;  /* 0x000000040a0a7981 */ /* 0x000ee4000c2e1b00 */
[----:B-1----:R-:W-:-:S05]  /*0160*/  IMAD.WIDE R4, R9, 0x8, R4 ;  /* 0x0000000809047825 */ /* 0x002fca00078e0204 */
[----:B------:R1:W4:Y:S01]  /*0170*/  LDG.E.EL.64 R8, desc[UR4][R4.64] ;  /* 0x0000000404087981 */ /* 0x000322000c2e1b00 */
[----:B------:R-:W-:-:S04]  /*0180*/  SHF.R.S32.HI R3, RZ, 0x18, R3 ;  /* 0x00000018ff037819 */ /* 0x000fc80000011403 */
[----:B------:R-:W-:-:S04]  /*0190*/  SGXT R3, R3, 0x1 ;  /* 0x000000010303781a */ /* 0x000fc80000000200 */
[----:B------:R-:W-:Y:S01]  /*01a0*/  LEA.HI R3, R3, R0, RZ, 0x4 ;  /* 0x0000000003037211 */ /* 0x000fe200078f20ff */
[----:B-1----:R-:W1:Y:S03]  /*01b0*/  LDC.64 R4, c[0x0][0x230] ;  /* 0x00008c00ff047b82 */ /* 0x002e660000000a00 */
[----:B------:R-:W-:-:S05]  /*01c0*/  SHF.R.S32.HI R3, RZ, 0x4, R3 ;  /* 0x00000004ff037819 */ /* 0x000fca0000011403 */
[----:B------:R-:W-:Y:S02]  /*01d0*/  IMAD R3, R3, 0x9, RZ ;  /* 0x0000000903037824 */ /* 0x000fe400078e02ff */
[----:B-1----:R-:W-:-:S06]  /*01e0*/  IMAD.WIDE R4, R2, 0x4, R4 ;  /* 0x0000000402047825 */ /* 0x002fcc00078e0204 */
[----:B------:R-:W5:Y:S01]  /*01f0*/  LDG.E.EL R4, desc[UR4][R4.64] ;  /* 0x0000000404047981 */ /* 0x000f62000c2e1900 */
[----:B--2---:R-:W-:Y:S02]  /*0200*/  IADD3 R13, P0, R6, 0x3, RZ ;  /* 0x00000003060d7810 */ /* 0x004fe40007f1e0ff */
[----:B------:R-:W-:-:S03]  /*0210*/  ISETP.GE.AND P1, PT, R7, RZ, PT ;  /* 0x000000ff0700720c */ /* 0x000fc60003f26270 */
[----:B------:R-:W-:Y:S01]  /*0220*/  IMAD.X R15, RZ, RZ, R7, P0 ;  /* 0x000000ffff0f7224 */ /* 0x000fe200000e0607 */
[----:B------:R-:W-:Y:S02]  /*0230*/  SEL R12, R13, R6, !P1 ;  /* 0x000000060d0c7207 */ /* 0x000fe40004800000 */
[----:B---3--:R-:W-:Y:S02]  /*0240*/  IADD3 R13, P0, R10, 0x3, RZ ;  /* 0x000000030a0d7810 */ /* 0x008fe40007f1e0ff */
[----:B------:R-:W-:Y:S02]  /*0250*/  SEL R7, R15, R7, !P1 ;  /* 0x000000070f077207 */ /* 0x000fe40004800000 */
[C---:B------:R-:W-:Y:S01]  /*0260*/  LEA R6, P2, R12.reuse, UR6, 0x2 ;  /* 0x000000060c067c11 */ /* 0x040fe2000f8410ff */
[----:B------:R-:W-:Y:S01]  /*0270*/  IMAD.X R15, RZ, RZ, R11, P0 ;  /* 0x000000ffff0f7224 */ /* 0x000fe200000e060b */
[----:B------:R-:W-:Y:S02]  /*0280*/  ISETP.GE.AND P1, PT, R11, RZ, PT ;  /* 0x000000ff0b00720c */ /* 0x000fe40003f26270 */
[----:B------:R-:W-:-:S02]  /*0290*/  LEA.HI.X R7, R12, UR7, R7, 0x2, P2 ;  /* 0x000000070c077c11 */ /* 0x000fc400090f1407 */
[----:B------:R-:W-:Y:S02]  /*02a0*/  SEL R12, R13, R10, !P1 ;  /* 0x0000000a0d0c7207 */ /* 0x000fe40004800000 */
[----:B------:R-:W-:Y:S02]  /*02b0*/  SEL R11, R15, R11, !P1 ;  /* 0x0000000b0f0b7207 */ /* 0x000fe40004800000 */
[----:B----4-:R-:W-:Y:S02]  /*02c0*/  IADD3 R13, P1, R8, 0x3, RZ ;  /* 0x00000003080d7810 */ /* 0x010fe40007f3e0ff */
[C---:B------:R-:W-:Y:S02]  /*02d0*/  LEA R10, P2, R12.reuse, UR6, 0x2 ;  /* 0x000000060c0a7c11 */ /* 0x040fe4000f8410ff */
[----:B------:R-:W-:Y:S01]  /*02e0*/  ISETP.GE.AND P0, PT, R9, RZ, PT ;  /* 0x000000ff0900720c */ /* 0x000fe20003f06270 */
[----:B------:R-:W-:Y:S01]  /*02f0*/  IMAD.X R15, RZ, RZ, R9, P1 ;  /* 0x000000ffff0f7224 */ /* 0x000fe200008e0609 */
[----:B------:R-:W-:-:S04]  /*0300*/  LEA.HI.X R11, R12, UR7, R11, 0x2, P2 ;  /* 0x000000070c0b7c11 */ /* 0x000fc800090f140b */
[----:B------:R-:W-:Y:S02]  /*0310*/  SEL R12, R15, R9, !P0 ;  /* 0x000000090f0c7207 */ /* 0x000fe40004000000 */
[----:B------:R-:W-:-:S03]  /*0320*/  SEL R9, R13, R8, !P0 ;  /* 0x000000080d097207 */ /* 0x000fc60004000000 */
[----:B------:R-:W-:Y:S02]  /*0330*/  IMAD R13, R12, 0xc, RZ ;  /* 0x0000000c0c0d7824 */ /* 0x000fe400078e02ff */
[----:B------:R-:W-:-:S04]  /*0340*/  IMAD.WIDE.U32 R6, R9, 0xc, R6 ;  /* 0x0000000c09067825 */ /* 0x000fc800078e0006 */
[----:B------:R-:W-:-:S04]  /*0350*/  IMAD.WIDE.U32 R10, R9, 0xc, R10 ;  /* 0x0000000c090a7825 */ /* 0x000fc800078e000a */
[----:B------:R-:W-:Y:S02]  /*0360*/  IMAD.IADD R7, R7, 0x1, R13 ;  /* 0x0000000107077824 */ /* 0x000fe400078e020d */
[----:B------:R-:W-:Y:S02]  /*0370*/  IMAD.IADD R11, R13, 0x1, R11 ;  /* 0x000000010d0b7824 */ /* 0x000fe400078e020b */
[----:B------:R-:W-:-:S04]  /*0380*/  IMAD.WIDE R6, R3, 0x4, R6 ;  /* 0x0000000403067825 */ /* 0x000fc800078e0206 */
[----:B------:R-:W-:Y:S02]  /*0390*/  IMAD.WIDE R8, R3, 0x4, R10 ;  /* 0x0000000403087825 */ /* 0x000fe400078e020a */
[----:B------:R-:W2:Y:S01]  /*03a0*/  LDG.E.EL R7, desc[UR4][R6.64] ;  /* 0x0000000406077981 */ /* 0x000ea2000c2e1900 */
[----:B------:R-:W1:Y:S03]  /*03b0*/  LDC.64 R2, c[0x0][0x238] ;  /* 0x00008e00ff027b82 */ /* 0x000e660000000a00 */
[----:B------:R-:W2:Y:S01]  /*03c0*/  LDG.E.EL R8, desc[UR4][R8.64] ;  /* 0x0000000408087981 */ /* 0x000ea2000c2e1900 */
[----:B-1----:R-:W-:-:S04]  /*03d0*/  IMAD.WIDE R2, R0, 0x4, R2 ;  /* 0x0000000400027825 */ /* 0x002fc800078e0202 */
[----:B--2---:R-:W-:-:S04]  /*03e0*/  FADD R10, -R7, R8 ;  /* 0x00000008070a7221 */ /* 0x004fc80000000100 */
[----:B-----5:R-:W-:-:S05]  /*03f0*/  FFMA R11, R4, R10, R7 ;  /* 0x0000000a040b7223 */ /* 0x020fca0000000007 */
[----:B------:R-:W-:Y:S01]  /*0400*/  STG.E desc[UR4][R2.64], R11 ;  /* 0x0000000b02007986 */ /* 0x000fe2000c101904 */
[----:B------:R-:W-:Y:S05]  /*0410*/  EXIT ;  /* 0x000000000000794d */ /* 0x000fea0003800000 */
.L_x_0:
[----:B------:R-:W-:-:S00]  /*0420*/  BRA `(.L_x_0) ;  /* 0xfffffffc00fc7947 */ /* 0x000fc0000383ffff */
[----:B------:R-:W-:-:S00]  /*0430*/  NOP ;  /* 0x0000000000007918 */ /* 0x000fc00000000000 */
        /* <DEDUP_REMOVED lines=12> */
.L_x_1:


//--------------------- .nv.constant0.triton_poi_fused__unsafe_index_add_mul_sub_16 --------------------------
	.section	.nv.constant0.triton_poi_fused__unsafe_index_add_mul_sub_16,"a",@progbits
	.sectionflags	@""
	.align	4
.nv.constant0.triton_poi_fused__unsafe_index_add_mul_sub_16:
	.zero		580
